//
// Generated by NVIDIA NVVM Compiler
//
// Compiler Build ID: CL-36424714
// Cuda compilation tools, release 13.0, V13.0.88
// Based on NVVM 20.0.0
//

.version 9.0
.target sm_100
.address_size 64

	// .globl	_Z16matrixMulAddWMMAP6__halfS0_PfS1_i
.extern .shared .align 16 .b8 sharedMem[];

.visible .entry _Z16matrixMulAddWMMAP6__halfS0_PfS1_i(
	.param .u64 .ptr .align 1 _Z16matrixMulAddWMMAP6__halfS0_PfS1_i_param_0,
	.param .u64 .ptr .align 1 _Z16matrixMulAddWMMAP6__halfS0_PfS1_i_param_1,
	.param .u64 .ptr .align 1 _Z16matrixMulAddWMMAP6__halfS0_PfS1_i_param_2,
	.param .u64 .ptr .align 1 _Z16matrixMulAddWMMAP6__halfS0_PfS1_i_param_3,
	.param .u32 _Z16matrixMulAddWMMAP6__halfS0_PfS1_i_param_4
)
{
	.reg .pred 	%p<35>;
	.reg .b16 	%rs<51>;
	.reg .b32 	%r<211>;
	.reg .b32 	%f<172>;
	.reg .b64 	%rd<34>;

	ld.param.u64 	%rd6, [_Z16matrixMulAddWMMAP6__halfS0_PfS1_i_param_0];
	ld.param.u64 	%rd7, [_Z16matrixMulAddWMMAP6__halfS0_PfS1_i_param_1];
	ld.param.u64 	%rd4, [_Z16matrixMulAddWMMAP6__halfS0_PfS1_i_param_2];
	ld.param.u32 	%r53, [_Z16matrixMulAddWMMAP6__halfS0_PfS1_i_param_4];
	cvta.to.global.u64 	%rd1, %rd7;
	cvta.to.global.u64 	%rd2, %rd6;
	mov.u32 	%r54, %ctaid.y;
	shl.b32 	%r55, %r54, 4;
	mov.u32 	%r56, %ctaid.x;
	shl.b32 	%r1, %r56, 4;
	mov.u32 	%r2, %tid.y;
	add.s32 	%r3, %r55, %r2;
	mov.u32 	%r4, %tid.x;
	add.s32 	%r5, %r1, %r4;
	setp.lt.s32 	%p2, %r53, 1;
	mov.f32 	%f164, 0f00000000;
	mov.f32 	%f165, %f164;
	mov.f32 	%f166, %f164;
	mov.f32 	%f167, %f164;
	mov.f32 	%f168, %f164;
	mov.f32 	%f169, %f164;
	mov.f32 	%f170, %f164;
	mov.f32 	%f171, %f164;
	@%p2 bra 	$L__BB0_47;
	cvta.to.global.u64 	%rd8, %rd4;
	add.s32 	%r6, %r53, 15;
	shr.u32 	%r58, %r6, 4;
	setp.lt.u32 	%p3, %r3, %r53;
	mul.lo.s32 	%r7, %r53, %r3;
	shl.b32 	%r59, %r2, 4;
	add.s32 	%r60, %r59, %r4;
	shl.b32 	%r61, %r60, 1;
	mov.u32 	%r62, sharedMem;
	add.s32 	%r8, %r62, %r61;
	setp.lt.s32 	%p4, %r5, %r53;
	and.pred  	%p1, %p3, %p4;
	shl.b32 	%r63, %r60, 2;
	add.s32 	%r64, %r62, %r63;
	add.s32 	%r9, %r64, 1024;
	add.s32 	%r65, %r7, %r5;
	mul.wide.s32 	%rd9, %r65, 4;
	add.s64 	%rd3, %rd8, %rd9;
	and.b32  	%r10, %r58, 3;
	setp.lt.u32 	%p5, %r53, 49;
	mov.b32 	%r205, 0;
	mov.f32 	%f171, 0f00000000;
	mov.f32 	%f170, %f171;
	mov.f32 	%f169, %f171;
	mov.f32 	%f168, %f171;
	mov.f32 	%f167, %f171;
	mov.f32 	%f166, %f171;
	mov.f32 	%f165, %f171;
	mov.f32 	%f164, %f171;
	@%p5 bra 	$L__BB0_36;
	and.b32  	%r67, %r58, 134217724;
	neg.s32 	%r204, %r67;
	add.s32 	%r203, %r2, 32;
	add.s32 	%r68, %r2, 48;
	mad.lo.s32 	%r69, %r53, %r68, %r4;
	add.s32 	%r202, %r69, %r1;
	mad.lo.s32 	%r70, %r53, %r203, %r4;
	add.s32 	%r201, %r70, %r1;
	add.s32 	%r71, %r2, 16;
	mad.lo.s32 	%r72, %r53, %r71, %r4;
	add.s32 	%r200, %r72, %r1;
	mad.lo.s32 	%r73, %r2, %r53, %r4;
	add.s32 	%r199, %r73, %r1;
	add.s32 	%r198, %r4, 32;
	add.s32 	%r197, %r4, %r7;
	mov.f32 	%f171, 0f00000000;
	not.pred 	%p10, %p1;
$L__BB0_3:
	add.s32 	%r74, %r198, -32;
	max.u32 	%r75, %r3, %r74;
	setp.ge.u32 	%p6, %r75, %r53;
	@%p6 bra 	$L__BB0_5;
	mul.wide.u32 	%rd10, %r197, 2;
	add.s64 	%rd11, %rd2, %rd10;
	ld.global.u16 	%rs41, [%rd11];
	bra.uni 	$L__BB0_6;
$L__BB0_5:
	mov.f32 	%f95, 0f00000000;
	// begin inline asm
	{  cvt.rn.f16.f32 %rs41, %f95;}

	// end inline asm
$L__BB0_6:
	setp.ge.s32 	%p7, %r5, %r53;
	st.shared.u16 	[%r8], %rs41;
	add.s32 	%r76, %r203, -32;
	setp.ge.u32 	%p8, %r76, %r53;
	or.pred  	%p9, %p7, %p8;
	@%p9 bra 	$L__BB0_8;
	mul.wide.u32 	%rd12, %r199, 2;
	add.s64 	%rd13, %rd1, %rd12;
	ld.global.u16 	%rs42, [%rd13];
	bra.uni 	$L__BB0_9;
$L__BB0_8:
	mov.f32 	%f96, 0f00000000;
	// begin inline asm
	{  cvt.rn.f16.f32 %rs42, %f96;}

	// end inline asm
$L__BB0_9:
	st.shared.u16 	[%r8+512], %rs42;
	mov.f32 	%f135, 0f00000000;
	@%p10 bra 	$L__BB0_11;
	ld.global.f32 	%f135, [%rd3];
$L__BB0_11:
	st.shared.f32 	[%r9], %f135;
	bar.sync 	0;
	mov.u32 	%r77, sharedMem;
	mov.b32 	%r78, 16;
	wmma.load.a.sync.aligned.row.m16n16k16.shared.f16 	{%r79, %r80, %r81, %r82, %r83, %r84, %r85, %r86}, [%r77], %r78;
	add.s32 	%r87, %r77, 512;
	wmma.load.b.sync.aligned.col.m16n16k16.shared.f16 	{%r88, %r89, %r90, %r91, %r92, %r93, %r94, %r95}, [%r87], %r78;
	wmma.mma.sync.aligned.row.col.m16n16k16.f32.f32 {%f11, %f12, %f13, %f14, %f15, %f16, %f17, %f18}, {%r79, %r80, %r81, %r82, %r83, %r84, %r85, %r86}, {%r88, %r89, %r90, %r91, %r92, %r93, %r94, %r95}, {%f164, %f165, %f166, %f167, %f168, %f169, %f170, %f171};
	bar.sync 	0;
	add.s32 	%r96, %r198, -16;
	max.u32 	%r97, %r3, %r96;
	setp.lt.u32 	%p11, %r97, %r53;
	@%p11 bra 	$L__BB0_13;
	mov.f32 	%f98, 0f00000000;
	// begin inline asm
	{  cvt.rn.f16.f32 %rs43, %f98;}

	// end inline asm
	bra.uni 	$L__BB0_14;
$L__BB0_13:
	add.s32 	%r98, %r197, 16;
	mul.wide.u32 	%rd14, %r98, 2;
	add.s64 	%rd15, %rd2, %rd14;
	ld.global.u16 	%rs43, [%rd15];
$L__BB0_14:
	setp.lt.s32 	%p12, %r5, %r53;
	st.shared.u16 	[%r8], %rs43;
	add.s32 	%r99, %r203, -16;
	setp.lt.u32 	%p13, %r99, %r53;
	and.pred  	%p14, %p12, %p13;
	@%p14 bra 	$L__BB0_16;
	mov.f32 	%f99, 0f00000000;
	// begin inline asm
	{  cvt.rn.f16.f32 %rs44, %f99;}

	// end inline asm
	bra.uni 	$L__BB0_17;
$L__BB0_16:
	mul.wide.u32 	%rd16, %r200, 2;
	add.s64 	%rd17, %rd1, %rd16;
	ld.global.u16 	%rs44, [%rd17];
$L__BB0_17:
	st.shared.u16 	[%r8+512], %rs44;
	mov.f32 	%f136, 0f00000000;
	@%p10 bra 	$L__BB0_19;
	ld.global.f32 	%f136, [%rd3];
$L__BB0_19:
	st.shared.f32 	[%r9], %f136;
	bar.sync 	0;
	mov.u32 	%r100, sharedMem;
	mov.b32 	%r101, 16;
	wmma.load.a.sync.aligned.row.m16n16k16.shared.f16 	{%r102, %r103, %r104, %r105, %r106, %r107, %r108, %r109}, [%r100], %r101;
	add.s32 	%r110, %r100, 512;
	wmma.load.b.sync.aligned.col.m16n16k16.shared.f16 	{%r111, %r112, %r113, %r114, %r115, %r116, %r117, %r118}, [%r110], %r101;
	wmma.mma.sync.aligned.row.col.m16n16k16.f32.f32 {%f21, %f22, %f23, %f24, %f25, %f26, %f27, %f28}, {%r102, %r103, %r104, %r105, %r106, %r107, %r108, %r109}, {%r111, %r112, %r113, %r114, %r115, %r116, %r117, %r118}, {%f11, %f12, %f13, %f14, %f15, %f16, %f17, %f18};
	bar.sync 	0;
	max.u32 	%r119, %r3, %r198;
	setp.lt.u32 	%p16, %r119, %r53;
	@%p16 bra 	$L__BB0_21;
	mov.f32 	%f101, 0f00000000;
	// begin inline asm
	{  cvt.rn.f16.f32 %rs45, %f101;}

	// end inline asm
	bra.uni 	$L__BB0_22;
$L__BB0_21:
	add.s32 	%r120, %r197, 32;
	mul.wide.u32 	%rd18, %r120, 2;
	add.s64 	%rd19, %rd2, %rd18;
	ld.global.u16 	%rs45, [%rd19];
$L__BB0_22:
	setp.lt.s32 	%p17, %r5, %r53;
	st.shared.u16 	[%r8], %rs45;
	setp.lt.u32 	%p18, %r203, %r53;
	and.pred  	%p19, %p17, %p18;
	@%p19 bra 	$L__BB0_24;
	mov.f32 	%f102, 0f00000000;
	// begin inline asm
	{  cvt.rn.f16.f32 %rs46, %f102;}

	// end inline asm
	bra.uni 	$L__BB0_25;
$L__BB0_24:
	mul.wide.u32 	%rd20, %r201, 2;
	add.s64 	%rd21, %rd1, %rd20;
	ld.global.u16 	%rs46, [%rd21];
$L__BB0_25:
	st.shared.u16 	[%r8+512], %rs46;
	mov.f32 	%f137, 0f00000000;
	@%p10 bra 	$L__BB0_27;
	ld.global.f32 	%f137, [%rd3];
$L__BB0_27:
	st.shared.f32 	[%r9], %f137;
	bar.sync 	0;
	mov.u32 	%r121, sharedMem;
	mov.b32 	%r122, 16;
	wmma.load.a.sync.aligned.row.m16n16k16.shared.f16 	{%r123, %r124, %r125, %r126, %r127, %r128, %r129, %r130}, [%r121], %r122;
	add.s32 	%r131, %r121, 512;
	wmma.load.b.sync.aligned.col.m16n16k16.shared.f16 	{%r132, %r133, %r134, %r135, %r136, %r137, %r138, %r139}, [%r131], %r122;
	wmma.mma.sync.aligned.row.col.m16n16k16.f32.f32 {%f31, %f32, %f33, %f34, %f35, %f36, %f37, %f38}, {%r123, %r124, %r125, %r126, %r127, %r128, %r129, %r130}, {%r132, %r133, %r134, %r135, %r136, %r137, %r138, %r139}, {%f21, %f22, %f23, %f24, %f25, %f26, %f27, %f28};
	bar.sync 	0;
	add.s32 	%r140, %r198, 16;
	max.u32 	%r141, %r3, %r140;
	setp.lt.u32 	%p21, %r141, %r53;
	@%p21 bra 	$L__BB0_29;
	mov.f32 	%f104, 0f00000000;
	// begin inline asm
	{  cvt.rn.f16.f32 %rs47, %f104;}

	// end inline asm
	bra.uni 	$L__BB0_30;
$L__BB0_29:
	add.s32 	%r142, %r197, 48;
	mul.wide.u32 	%rd22, %r142, 2;
	add.s64 	%rd23, %rd2, %rd22;
	ld.global.u16 	%rs47, [%rd23];
$L__BB0_30:
	setp.lt.s32 	%p22, %r5, %r53;
	st.shared.u16 	[%r8], %rs47;
	add.s32 	%r143, %r203, 16;
	setp.lt.u32 	%p23, %r143, %r53;
	and.pred  	%p24, %p22, %p23;
	@%p24 bra 	$L__BB0_32;
	mov.f32 	%f105, 0f00000000;
	// begin inline asm
	{  cvt.rn.f16.f32 %rs48, %f105;}

	// end inline asm
	bra.uni 	$L__BB0_33;
$L__BB0_32:
	mul.wide.u32 	%rd24, %r202, 2;
	add.s64 	%rd25, %rd1, %rd24;
	ld.global.u16 	%rs48, [%rd25];
$L__BB0_33:
	st.shared.u16 	[%r8+512], %rs48;
	mov.f32 	%f138, 0f00000000;
	@%p10 bra 	$L__BB0_35;
	ld.global.f32 	%f138, [%rd3];
$L__BB0_35:
	add.s32 	%r144, %r53, 15;
	shr.u32 	%r145, %r144, 4;
	and.b32  	%r205, %r145, 134217724;
	st.shared.f32 	[%r9], %f138;
	bar.sync 	0;
	mov.u32 	%r146, sharedMem;
	mov.b32 	%r147, 16;
	wmma.load.a.sync.aligned.row.m16n16k16.shared.f16 	{%r148, %r149, %r150, %r151, %r152, %r153, %r154, %r155}, [%r146], %r147;
	add.s32 	%r156, %r146, 512;
	wmma.load.b.sync.aligned.col.m16n16k16.shared.f16 	{%r157, %r158, %r159, %r160, %r161, %r162, %r163, %r164}, [%r156], %r147;
	wmma.mma.sync.aligned.row.col.m16n16k16.f32.f32 {%f164, %f165, %f166, %f167, %f168, %f169, %f170, %f171}, {%r148, %r149, %r150, %r151, %r152, %r153, %r154, %r155}, {%r157, %r158, %r159, %r160, %r161, %r162, %r163, %r164}, {%f31, %f32, %f33, %f34, %f35, %f36, %f37, %f38};
	bar.sync 	0;
	add.s32 	%r204, %r204, 4;
	add.s32 	%r203, %r203, 64;
	shl.b32 	%r165, %r53, 6;
	add.s32 	%r202, %r202, %r165;
	add.s32 	%r201, %r201, %r165;
	add.s32 	%r200, %r200, %r165;
	add.s32 	%r199, %r199, %r165;
	add.s32 	%r198, %r198, 64;
	add.s32 	%r197, %r197, 64;
	setp.ne.s32 	%p26, %r204, 0;
	@%p26 bra 	$L__BB0_3;
$L__BB0_36:
	setp.eq.s32 	%p27, %r10, 0;
	@%p27 bra 	$L__BB0_47;
	shl.b32 	%r166, %r205, 4;
	add.s32 	%r209, %r2, %r166;
	mad.lo.s32 	%r167, %r53, %r209, %r4;
	add.s32 	%r210, %r167, %r1;
	shl.b32 	%r39, %r53, 4;
	add.s32 	%r207, %r4, %r166;
	add.s32 	%r208, %r207, %r7;
	neg.s32 	%r206, %r10;
	not.pred 	%p32, %p1;
$L__BB0_38:
	.pragma "nounroll";
	max.u32 	%r168, %r3, %r207;
	setp.lt.u32 	%p28, %r168, %r53;
	@%p28 bra 	$L__BB0_40;
	mov.f32 	%f107, 0f00000000;
	// begin inline asm
	{  cvt.rn.f16.f32 %rs49, %f107;}

	// end inline asm
	bra.uni 	$L__BB0_41;
$L__BB0_40:
	mul.wide.u32 	%rd26, %r208, 2;
	add.s64 	%rd27, %rd2, %rd26;
	ld.global.u16 	%rs49, [%rd27];
$L__BB0_41:
	setp.lt.s32 	%p29, %r5, %r53;
	st.shared.u16 	[%r8], %rs49;
	setp.lt.u32 	%p30, %r209, %r53;
	and.pred  	%p31, %p29, %p30;
	@%p31 bra 	$L__BB0_43;
	mov.f32 	%f108, 0f00000000;
	// begin inline asm
	{  cvt.rn.f16.f32 %rs50, %f108;}

	// end inline asm
	bra.uni 	$L__BB0_44;
$L__BB0_43:
	mul.wide.u32 	%rd28, %r210, 2;
	add.s64 	%rd29, %rd1, %rd28;
	ld.global.u16 	%rs50, [%rd29];
$L__BB0_44:
	st.shared.u16 	[%r8+512], %rs50;
	mov.f32 	%f163, 0f00000000;
	@%p32 bra 	$L__BB0_46;
	ld.global.f32 	%f163, [%rd3];
$L__BB0_46:
	st.shared.f32 	[%r9], %f163;
	bar.sync 	0;
	mov.u32 	%r169, sharedMem;
	mov.b32 	%r170, 16;
	wmma.load.a.sync.aligned.row.m16n16k16.shared.f16 	{%r171, %r172, %r173, %r174, %r175, %r176, %r177, %r178}, [%r169], %r170;
	add.s32 	%r179, %r169, 512;
	wmma.load.b.sync.aligned.col.m16n16k16.shared.f16 	{%r180, %r181, %r182, %r183, %r184, %r185, %r186, %r187}, [%r179], %r170;
	wmma.mma.sync.aligned.row.col.m16n16k16.f32.f32 {%f164, %f165, %f166, %f167, %f168, %f169, %f170, %f171}, {%r171, %r172, %r173, %r174, %r175, %r176, %r177, %r178}, {%r180, %r181, %r182, %r183, %r184, %r185, %r186, %r187}, {%f164, %f165, %f166, %f167, %f168, %f169, %f170, %f171};
	bar.sync 	0;
	add.s32 	%r210, %r210, %r39;
	add.s32 	%r209, %r209, 16;
	add.s32 	%r208, %r208, 16;
	add.s32 	%r207, %r207, 16;
	add.s32 	%r206, %r206, 1;
	setp.ne.s32 	%p33, %r206, 0;
	@%p33 bra 	$L__BB0_38;
$L__BB0_47:
	max.s32 	%r188, %r3, %r5;
	setp.ge.s32 	%p34, %r188, %r53;
	@%p34 bra 	$L__BB0_49;
	ld.param.u64 	%rd33, [_Z16matrixMulAddWMMAP6__halfS0_PfS1_i_param_3];
	mov.u32 	%r189, sharedMem;
	add.s32 	%r190, %r189, 1024;
	mov.b32 	%r191, 16;
	wmma.load.c.sync.aligned.row.m16n16k16.shared.f32 	{%f110, %f111, %f112, %f113, %f114, %f115, %f116, %f117}, [%r190], %r191;
	add.f32 	%f118, %f164, %f110;
	add.f32 	%f119, %f165, %f111;
	add.f32 	%f120, %f166, %f112;
	add.f32 	%f121, %f167, %f113;
	add.f32 	%f122, %f168, %f114;
	add.f32 	%f123, %f169, %f115;
	add.f32 	%f124, %f170, %f116;
	add.f32 	%f125, %f171, %f117;
	wmma.store.d.sync.aligned.row.m16n16k16.shared.f32 	[%r190], {%f118, %f119, %f120, %f121, %f122, %f123, %f124, %f125}, %r191;
	shl.b32 	%r192, %r2, 4;
	add.s32 	%r193, %r192, %r4;
	shl.b32 	%r194, %r193, 2;
	add.s32 	%r195, %r190, %r194;
	ld.shared.f32 	%f126, [%r195];
	mad.lo.s32 	%r196, %r53, %r3, %r5;
	cvta.to.global.u64 	%rd30, %rd33;
	mul.wide.s32 	%rd31, %r196, 4;
	add.s64 	%rd32, %rd30, %rd31;
	st.global.f32 	[%rd32], %f126;
$L__BB0_49:
	ret;

}


// ===== COMPILED SASS (sm_100) =====

	.target	sm_100

	.elftype	@"ET_EXEC"


//--------------------- .note.nv.tkinfo           --------------------------
	.section	.note.nv.tkinfo,"",@"SHT_NOTE"
	.sectionflags	@"SHF_NOTE_NV_TKINFO"
	.tkinfo
        /*0018*/ 	.word	0x00000002
        /*0030*/ 	.string	""
        /*0030*/ 	.string	"ptxas"
        /*0030*/ 	.string	"Cuda compilation tools, release 13.0, V13.0.88"
        /*0030*/ 	.string	"Build cuda_13.0.r13.0/compiler.36424714_0"
        /*0030*/ 	.string	"-arch sm_100 -m 64 "



//--------------------- .note.nv.cuinfo           --------------------------
	.section	.note.nv.cuinfo,"",@"SHT_NOTE"
	.sectionflags	@"SHF_NOTE_NV_CUINFO"
        /*0018*/ 	.short	0x0002
        /*001a*/ 	.short	0x0064
        /*001c*/ 	.short	0x0082
	.zero		2


//--------------------- .nv.info                  --------------------------
	.section	.nv.info,"",@"SHT_CUDA_INFO"
	.align	4


	//----- nvinfo : EIATTR_REGCOUNT
	.align		4
        /*0000*/ 	.byte	0x04, 0x2f
        /*0002*/ 	.short	(.L_1 - .L_0)
	.align		4
.L_0:
        /*0004*/ 	.word	index@(_Z16matrixMulAddWMMAP6__halfS0_PfS1_i)
        /*0008*/ 	.word	0x00000028


	//----- nvinfo : EIATTR_FRAME_SIZE
	.align		4
.L_1:
        /*000c*/ 	.byte	0x04, 0x11
        /*000e*/ 	.short	(.L_3 - .L_2)
	.align		4
.L_2:
        /*0010*/ 	.word	index@(_Z16matrixMulAddWMMAP6__halfS0_PfS1_i)
        /*0014*/ 	.word	0x00000000


	//----- nvinfo : EIATTR_MIN_STACK_SIZE
	.align		4
.L_3:
        /*0018*/ 	.byte	0x04, 0x12
        /*001a*/ 	.short	(.L_5 - .L_4)
	.align		4
.L_4:
        /*001c*/ 	.word	index@(_Z16matrixMulAddWMMAP6__halfS0_PfS1_i)
        /*0020*/ 	.word	0x00000000
.L_5:


//--------------------- .nv.compat                --------------------------
	.section	.nv.compat,"",@"SHT_CUDA_COMPAT_INFO"
	.align	4
        /*0000*/ 	.byte	0x02, 0x09, 0x00, 0x00, 0x02, 0x02, 0x01, 0x00, 0x02, 0x05, 0x05, 0x00, 0x03, 0x07, 0x01, 0x01
        /*0010*/ 	.byte	0x02, 0x03, 0x00, 0x00, 0x02, 0x06, 0x01, 0x00, 0x04, 0x0b, 0x08, 0x00, 0x09, 0x00, 0x00, 0x00
        /*0020*/ 	.byte	0x00, 0x00, 0x00, 0x00


//--------------------- .nv.info._Z16matrixMulAddWMMAP6__halfS0_PfS1_i --------------------------
	.section	.nv.info._Z16matrixMulAddWMMAP6__halfS0_PfS1_i,"",@"SHT_CUDA_INFO"
	.sectionflags	@""
	.align	4


	//----- nvinfo : EIATTR_CUDA_API_VERSION
	.align		4
        /*0000*/ 	.byte	0x04, 0x37
        /*0002*/ 	.short	(.L_7 - .L_6)
.L_6:
        /*0004*/ 	.word	0x00000082


	//----- nvinfo : EIATTR_KPARAM_INFO
	.align		4
.L_7:
        /*0008*/ 	.byte	0x04, 0x17
        /*000a*/ 	.short	(.L_9 - .L_8)
.L_8:
        /*000c*/ 	.word	0x00000000
        /*0010*/ 	.short	0x0004
        /*0012*/ 	.short	0x0020
        /*0014*/ 	.byte	0x00, 0xf0, 0x11, 0x00


	//----- nvinfo : EIATTR_KPARAM_INFO
	.align		4
.L_9:
        /*0018*/ 	.byte	0x04, 0x17
        /*001a*/ 	.short	(.L_11 - .L_10)
.L_10:
        /*001c*/ 	.word	0x00000000
        /*0020*/ 	.short	0x0003
        /*0022*/ 	.short	0x0018
        /*0024*/ 	.byte	0x00, 0xf5, 0x21, 0x00


	//----- nvinfo : EIATTR_KPARAM_INFO
	.align		4
.L_11:
        /*0028*/ 	.byte	0x04, 0x17
        /*002a*/ 	.short	(.L_13 - .L_12)
.L_12:
        /*002c*/ 	.word	0x00000000
        /*0030*/ 	.short	0x0002
        /*0032*/ 	.short	0x0010
        /*0034*/ 	.byte	0x00, 0xf5, 0x21, 0x00


	//----- nvinfo : EIATTR_KPARAM_INFO
	.align		4
.L_13:
        /*0038*/ 	.byte	0x04, 0x17
        /*003a*/ 	.short	(.L_15 - .L_14)
.L_14:
        /*003c*/ 	.word	0x00000000
        /*0040*/ 	.short	0x0001
        /*0042*/ 	.short	0x0008
        /*0044*/ 	.byte	0x00, 0xf5, 0x21, 0x00


	//----- nvinfo : EIATTR_KPARAM_INFO
	.align		4
.L_15:
        /*0048*/ 	.byte	0x04, 0x17
        /*004a*/ 	.short	(.L_17 - .L_16)
.L_16:
        /*004c*/ 	.word	0x00000000
        /*0050*/ 	.short	0x0000
        /*0052*/ 	.short	0x0000
        /*0054*/ 	.byte	0x00, 0xf5, 0x21, 0x00


	//----- nvinfo : EIATTR_SPARSE_MMA_MASK
	.align		4
.L_17:
        /*0058*/ 	.byte	0x03, 0x50
        /*005a*/ 	.short	0x0000


	//----- nvinfo : EIATTR_WMMA_USED
	.align		4
        /*005c*/ 	.byte	0x01, 0x2b
	.zero		2


	//----- nvinfo : EIATTR_MAXREG_COUNT
	.align		4
        /*0060*/ 	.byte	0x03, 0x1b
        /*0062*/ 	.short	0x00ff


	//----- nvinfo : EIATTR_NUM_BARRIERS
	.align		4
        /*0064*/ 	.byte	0x02, 0x4c
        /*0066*/ 	.byte	0x01
	.zero		1


	//----- nvinfo : EIATTR_MERCURY_ISA_VERSION
	.align		4
        /*0068*/ 	.byte	0x03, 0x5f
        /*006a*/ 	.short	0x0101


	//----- nvinfo : EIATTR_VRC_CTA_INIT_COUNT
	.align		4
        /*006c*/ 	.byte	0x02, 0x4a
	.zero		1
	.zero		1


	//----- nvinfo : EIATTR_EXIT_INSTR_OFFSETS
	.align		4
        /*0070*/ 	.byte	0x04, 0x1c
        /*0072*/ 	.short	(.L_19 - .L_18)


	//   ....[0]....
.L_18:
        /*0074*/ 	.word	0x00000f00


	//   ....[1]....
        /*0078*/ 	.word	0x00001130


	//----- nvinfo : EIATTR_CBANK_PARAM_SIZE
	.align		4
.L_19:
        /*007c*/ 	.byte	0x03, 0x19
        /*007e*/ 	.short	0x0024


	//----- nvinfo : EIATTR_PARAM_CBANK
	.align		4
        /*0080*/ 	.byte	0x04, 0x0a
        /*0082*/ 	.short	(.L_21 - .L_20)
	.align		4
.L_20:
        /*0084*/ 	.word	index@(.nv.constant0._Z16matrixMulAddWMMAP6__halfS0_PfS1_i)
        /*0088*/ 	.short	0x0380
        /*008a*/ 	.short	0x0024


	//----- nvinfo : EIATTR_SW_WAR
	.align		4
.L_21:
        /*008c*/ 	.byte	0x04, 0x36
        /*008e*/ 	.short	(.L_23 - .L_22)
.L_22:
        /*0090*/ 	.word	0x00000008
.L_23:


//--------------------- .nv.callgraph             --------------------------
	.section	.nv.callgraph,"",@"SHT_CUDA_CALLGRAPH"
	.align	4
	.sectionentsize	8
	.align		4
        /*0000*/ 	.word	0x00000000
	.align		4
        /*0004*/ 	.word	0xffffffff
	.align		4
        /*0008*/ 	.word	0x00000000
	.align		4
        /*000c*/ 	.word	0xfffffffe
	.align		4
        /*0010*/ 	.word	0x00000000
	.align		4
        /*0014*/ 	.word	0xfffffffd
	.align		4
        /*0018*/ 	.word	0x00000000
	.align		4
        /*001c*/ 	.word	0xfffffffc


//--------------------- .text._Z16matrixMulAddWMMAP6__halfS0_PfS1_i --------------------------
	.section	.text._Z16matrixMulAddWMMAP6__halfS0_PfS1_i,"ax",@progbits
	.align	128
        .global         _Z16matrixMulAddWMMAP6__halfS0_PfS1_i
        .type           _Z16matrixMulAddWMMAP6__halfS0_PfS1_i,@function
        .size           _Z16matrixMulAddWMMAP6__halfS0_PfS1_i,(.L_x_5 - _Z16matrixMulAddWMMAP6__halfS0_PfS1_i)
        .other          _Z16matrixMulAddWMMAP6__halfS0_PfS1_i,@"STO_CUDA_ENTRY STV_DEFAULT"
_Z16matrixMulAddWMMAP6__halfS0_PfS1_i:
.text._Z16matrixMulAddWMMAP6__halfS0_PfS1_i:
[----:B------:R-:W-:Y:S01]  /*0000*/  LDC R1, c[0x0][0x37c] ;  /* 0x0000df00ff017b82 */ /* 0x000fe20000000800 */
[----:B------:R-:W0:Y:S01]  /*0010*/  LDCU UR4, c[0x0][0x3a0] ;  /* 0x00007400ff0477ac */ /* 0x000e220008000800 */
[----:B------:R-:W1:Y:S01]  /*0020*/  S2R R23, SR_CTAID.Y ;  /* 0x0000000000177919 */ /* 0x000e620000002600 */
[----:B------:R-:W-:Y:S02]  /*0030*/  CS2R R4, SRZ ;  /* 0x0000000000047805 */ /* 0x000fe4000001ff00 */
[----:B------:R-:W-:Y:S01]  /*0040*/  CS2R R6, SRZ ;  /* 0x0000000000067805 */ /* 0x000fe2000001ff00 */
[----:B------:R-:W2:Y:S01]  /*0050*/  LDCU.64 UR6, c[0x0][0x358] ;  /* 0x00006b00ff0677ac */ /* 0x000ea20008000a00 */
[----:B------:R-:W1:Y:S01]  /*0060*/  S2R R25, SR_TID.Y ;  /* 0x0000000000197919 */ /* 0x000e620000002200 */
[----:B------:R-:W-:Y:S02]  /*0070*/  CS2R R8, SRZ ;  /* 0x0000000000087805 */ /* 0x000fe4000001ff00 */
[----:B------:R-:W-:Y:S01]  /*0080*/  CS2R R10, SRZ ;  /* 0x00000000000a7805 */ /* 0x000fe2000001ff00 */
[----:B------:R-:W3:Y:S01]  /*0090*/  S2R R20, SR_CTAID.X ;  /* 0x0000000000147919 */ /* 0x000ee20000002500 */
[----:B------:R-:W3:Y:S01]  /*00a0*/  S2R R12, SR_TID.X ;  /* 0x00000000000c7919 */ /* 0x000ee20000002100 */
[----:B0-----:R-:W-:-:S05]  /*00b0*/  IMAD.U32 R0, RZ, RZ, UR4 ;  /* 0x00000004ff007e24 */ /* 0x001fca000f8e00ff */
[----:B------:R-:W-:Y:S01]  /*00c0*/  ISETP.GE.AND P0, PT, R0, 0x1, PT ;  /* 0x000000010000780c */ /* 0x000fe20003f06270 */
[----:B-1----:R-:W-:Y:S02]  /*00d0*/  IMAD R23, R23, 0x10, R25 ;  /* 0x0000001017177824 */ /* 0x002fe400078e0219 */
[----:B---3--:R-:W-:-:S10]  /*00e0*/  IMAD R21, R20, 0x10, R12 ;  /* 0x0000001014157824 */ /* 0x008fd400078e020c */
[----:B--2---:R-:W-:Y:S05]  /*00f0*/  @!P0 BRA `(.L_x_0) ;  /* 0x0000000c00788947 */ /* 0x004fea0003800000 */
[----:B------:R-:W0:Y:S01]  /*0100*/  LDC.64 R36, c[0x0][0x390] ;  /* 0x0000e400ff247b82 */ /* 0x000e220000000a00 */
[C---:B------:R-:W-:Y:S01]  /*0110*/  ISETP.GE.U32.AND P1, PT, R0.reuse, 0x31, PT ;  /* 0x000000310000780c */ /* 0x040fe20003f26070 */
[-C--:B------:R-:W-:Y:S01]  /*0120*/  IMAD R3, R23, R0.reuse, R21 ;  /* 0x0000000017037224 */ /* 0x080fe200078e0215 */
[----:B------:R-:W-:Y:S01]  /*0130*/  UMOV UR4, 0x400 ;  /* 0x0000040000047882 */ /* 0x000fe20000000000 */
[----:B------:R-:W-:Y:S01]  /*0140*/  VIADD R2, R0, 0xf ;  /* 0x0000000f00027836 */ /* 0x000fe20000000000 */
[----:B------:R-:W-:Y:S02]  /*0150*/  ISETP.GE.AND P0, PT, R21, R0, PT ;  /* 0x000000001500720c */ /* 0x000fe40003f06270 */
[----:B------:R-:W-:Y:S02]  /*0160*/  CS2R R10, SRZ ;  /* 0x00000000000a7805 */ /* 0x000fe4000001ff00 */
[----:B------:R-:W-:Y:S01]  /*0170*/  MOV R24, RZ ;  /* 0x000000ff00187202 */ /* 0x000fe20000000f00 */
[----:B------:R-:W1:Y:S01]  /*0180*/  S2UR UR5, SR_CgaCtaId ;  /* 0x00000000000579c3 */ /* 0x000e620000008800 */
[----:B------:R-:W-:-:S02]  /*0190*/  SHF.R.U32.HI R28, RZ, 0x4, R2 ;  /* 0x00000004ff1c7819 */ /* 0x000fc40000011602 */
[----:B------:R-:W-:Y:S02]  /*01a0*/  CS2R R8, SRZ ;  /* 0x0000000000087805 */ /* 0x000fe4000001ff00 */
[----:B------:R-:W-:Y:S02]  /*01b0*/  CS2R R6, SRZ ;  /* 0x0000000000067805 */ /* 0x000fe4000001ff00 */
[----:B------:R-:W-:Y:S02]  /*01c0*/  ISETP.LT.U32.AND P0, PT, R23, R0, !P0 ;  /* 0x000000001700720c */ /* 0x000fe40004701070 */
[----:B------:R-:W-:Y:S02]  /*01d0*/  CS2R R4, SRZ ;  /* 0x0000000000047805 */ /* 0x000fe4000001ff00 */
[----:B------:R-:W-:Y:S01]  /*01e0*/  LOP3.LUT R30, R28, 0x3, RZ, 0xc0, !PT ;  /* 0x000000031c1e7812 */ /* 0x000fe200078ec0ff */
[----:B0-----:R-:W-:-:S04]  /*01f0*/  IMAD.WIDE R36, R3, 0x4, R36 ;  /* 0x0000000403247825 */ /* 0x001fc800078e0224 */
[----:B------:R-:W-:Y:S01]  /*0200*/  IMAD R3, R25, 0x10, R12 ;  /* 0x0000001019037824 */ /* 0x000fe200078e020c */
[----:B-1----:R-:W-:-:S06]  /*0210*/  ULEA UR4, UR5, UR4, 0x18 ;  /* 0x0000000405047291 */ /* 0x002fcc000f8ec0ff */
[C---:B------:R-:W-:Y:S02]  /*0220*/  LEA R2, R3.reuse, UR4, 0x1 ;  /* 0x0000000403027c11 */ /* 0x040fe4000f8e08ff */
[----:B------:R-:W-:Y:S01]  /*0230*/  LEA R3, R3, UR4, 0x2 ;  /* 0x0000000403037c11 */ /* 0x000fe2000f8e10ff */
[----:B------:R-:W-:Y:S06]  /*0240*/  @!P1 BRA `(.L_x_1) ;  /* 0x0000000800409947 */ /* 0x000fec0003800000 */
[C---:B------:R-:W-:Y:S01]  /*0250*/  VIADD R11, R25.reuse, 0x30 ;  /* 0x00000030190b7836 */ /* 0x040fe20000000000 */
[----:B------:R-:W-:Y:S01]  /*0260*/  LOP3.LUT R28, R28, 0x7fffffc, RZ, 0xc0, !PT ;  /* 0x07fffffc1c1c7812 */ /* 0x000fe200078ec0ff */
[C---:B------:R-:W-:Y:S02]  /*0270*/  VIADD R13, R25.reuse, 0x10 ;  /* 0x00000010190d7836 */ /* 0x040fe40000000000 */
[C---:B------:R-:W-:Y:S02]  /*0280*/  VIADD R33, R25.reuse, 0x20 ;  /* 0x0000002019217836 */ /* 0x040fe40000000000 */
[-CC-:B------:R-:W-:Y:S02]  /*0290*/  IMAD R25, R25, R0.reuse, R12.reuse ;  /* 0x0000000019197224 */ /* 0x180fe400078e020c */
[-CC-:B------:R-:W-:Y:S02]  /*02a0*/  IMAD R31, R11, R0.reuse, R12.reuse ;  /* 0x000000000b1f7224 */ /* 0x180fe400078e020c */
[-CC-:B------:R-:W-:Y:S01]  /*02b0*/  IMAD R13, R13, R0.reuse, R12.reuse ;  /* 0x000000000d0d7224 */ /* 0x180fe200078e020c */
[----:B------:R-:W-:Y:S01]  /*02c0*/  LEA R25, R20, R25, 0x4 ;  /* 0x0000001914197211 */ /* 0x000fe200078e20ff */
[----:B------:R-:W-:-:S02]  /*02d0*/  IMAD R29, R33, R0, R12 ;  /* 0x00000000211d7224 */ /* 0x000fc400078e020c */
[----:B------:R-:W-:Y:S02]  /*02e0*/  IMAD R22, R23, R0, R12 ;  /* 0x0000000017167224 */ /* 0x000fe400078e020c */
[----:B------:R-:W-:Y:S02]  /*02f0*/  VIADD R24, R12, 0x20 ;  /* 0x000000200c187836 */ /* 0x000fe40000000000 */
[----:B------:R-:W-:Y:S02]  /*0300*/  IMAD.MOV.U32 R11, RZ, RZ, RZ ;  /* 0x000000ffff0b7224 */ /* 0x000fe400078e00ff */
[----:B------:R-:W-:Y:S02]  /*0310*/  IMAD.MOV R26, RZ, RZ, -R28 ;  /* 0x000000ffff1a7224 */ /* 0x000fe400078e0a1c */
[C---:B------:R-:W-:Y:S02]  /*0320*/  IMAD R31, R20.reuse, 0x10, R31 ;  /* 0x00000010141f7824 */ /* 0x040fe400078e021f */
[----:B------:R-:W-:-:S02]  /*0330*/  IMAD R27, R20, 0x10, R13 ;  /* 0x00000010141b7824 */ /* 0x000fc400078e020d */
[----:B------:R-:W-:-:S07]  /*0340*/  IMAD R29, R20, 0x10, R29 ;  /* 0x00000010141d7824 */ /* 0x000fce00078e021d */
.L_x_2:
[----:B------:R-:W0:Y:S01]  /*0350*/  LDC R0, c[0x0][0x3a0] ;  /* 0x0000e800ff007b82 */ /* 0x000e220000000800 */
[----:B------:R-:W-:Y:S02]  /*0360*/  IADD3 R15, PT, PT, R33, -0x20, RZ ;  /* 0xffffffe0210f7810 */ /* 0x000fe40007ffe0ff */
[----:B------:R-:W-:Y:S02]  /*0370*/  VIADDMNMX.U32 R13, R24, 0xffffffe0, R23, !PT ;  /* 0xffffffe0180d7846 */ /* 0x000fe40007800017 */
[-C--:B0-----:R-:W-:Y:S02]  /*0380*/  ISETP.GE.U32.AND P1, PT, R15, R0.reuse, PT ;  /* 0x000000000f00720c */ /* 0x081fe40003f26070 */
[-C--:B------:R-:W-:Y:S02]  /*0390*/  ISETP.GE.U32.AND P2, PT, R13, R0.reuse, PT ;  /* 0x000000000d00720c */ /* 0x080fe40003f46070 */
[----:B------:R-:W-:-:S11]  /*03a0*/  ISETP.GE.OR P1, PT, R21, R0, P1 ;  /* 0x000000001500720c */ /* 0x000fd60000f26670 */
[----:B------:R-:W0:Y:S08]  /*03b0*/  @!P2 LDC.64 R14, c[0x0][0x380] ;  /* 0x0000e000ff0eab82 */ /* 0x000e300000000a00 */
[----:B------:R-:W1:Y:S01]  /*03c0*/  @!P1 LDC.64 R12, c[0x0][0x388] ;  /* 0x0000e200ff0c9b82 */ /* 0x000e620000000a00 */
[----:B------:R-:W-:-:S06]  /*03d0*/  IMAD.MOV.U32 R16, RZ, RZ, RZ ;  /* 0x000000ffff107224 */ /* 0x000fcc00078e00ff */
[----:B------:R-:W2:Y:S01]  /*03e0*/  @P0 LDG.E R16, desc[UR6][R36.64] ;  /* 0x0000000624100981 */ /* 0x000ea2000c1e1900 */
[----:B0-----:R-:W-:-:S06]  /*03f0*/  @!P2 IMAD.WIDE.U32 R14, R22, 0x2, R14 ;  /* 0x00000002160ea825 */ /* 0x001fcc00078e000e */
[----:B------:R-:W3:Y:S01]  /*0400*/  @!P2 LDG.E.U16 R15, desc[UR6][R14.64] ;  /* 0x000000060e0fa981 */ /* 0x000ee2000c1e1500 */
[----:B-1----:R-:W-:-:S05]  /*0410*/  @!P1 IMAD.WIDE.U32 R12, R25, 0x2, R12 ;  /* 0x00000002190c9825 */ /* 0x002fca00078e000c */
[----:B------:R0:W4:Y:S01]  /*0420*/  @!P1 LDG.E.U16 R35, desc[UR6][R12.64] ;  /* 0x000000060c239981 */ /* 0x000122000c1e1500 */
[----:B------:R-:W1:Y:S01]  /*0430*/  S2R R18, SR_LANEID ;  /* 0x0000000000127919 */ /* 0x000e620000000000 */
[----:B------:R-:W5:Y:S01]  /*0440*/  S2UR UR5, SR_CgaCtaId ;  /* 0x00000000000579c3 */ /* 0x000f620000008800 */
[----:B------:R-:W-:Y:S01]  /*0450*/  UMOV UR4, 0x400 ;  /* 0x0000040000047882 */ /* 0x000fe20000000000 */
[--C-:B-1----:R-:W-:Y:S02]  /*0460*/  SHF.R.U32.HI R17, RZ, 0x3, R18.reuse ;  /* 0x00000003ff117819 */ /* 0x102fe40000011612 */
[----:B------:R-:W-:Y:S02]  /*0470*/  LOP3.LUT R19, R18, 0x7, RZ, 0xc0, !PT ;  /* 0x0000000712137812 */ /* 0x000fe400078ec0ff */
[----:B------:R-:W-:Y:S01]  /*0480*/  SHF.R.U32.HI R18, RZ, 0x4, R18 ;  /* 0x00000004ff127819 */ /* 0x000fe20000011612 */
[C---:B------:R-:W-:Y:S02]  /*0490*/  IMAD.SHL.U32 R32, R17.reuse, 0x8, RZ ;  /* 0x0000000811207824 */ /* 0x040fe400078e00ff */
[----:B0-----:R-:W-:Y:S01]  /*04a0*/  IMAD.SHL.U32 R12, R17, 0x8, RZ ;  /* 0x00000008110c7824 */ /* 0x001fe200078e00ff */
[----:B-----5:R-:W-:Y:S01]  /*04b0*/  ULEA UR4, UR5, UR4, 0x18 ;  /* 0x0000000405047291 */ /* 0x020fe2000f8ec0ff */
[----:B------:R-:W-:Y:S01]  /*04c0*/  IMAD.SHL.U32 R14, R18, 0x8, RZ ;  /* 0x00000008120e7824 */ /* 0x000fe200078e00ff */
[--C-:B------:R-:W-:Y:S01]  /*04d0*/  LOP3.LUT R32, R32, 0x8, R19.reuse, 0xe2, !PT ;  /* 0x0000000820207812 */ /* 0x100fe200078ee213 */
[----:B------:R-:W-:Y:S01]  /*04e0*/  IMAD R19, R18, 0x8, R19 ;  /* 0x0000000812137824 */ /* 0x000fe200078e0213 */
[----:B------:R-:W-:Y:S01]  /*04f0*/  LOP3.LUT R12, R12, 0x8, RZ, 0xe2, !PT ;  /* 0x000000080c0c7812 */ /* 0x000fe200078ee2ff */
[----:B------:R-:W-:Y:S01]  /*0500*/  UIADD3 UR5, UPT, UPT, UR4, 0x200, URZ ;  /* 0x0000020004057890 */ /* 0x000fe2000fffe0ff */
[----:B------:R-:W-:-:S03]  /*0510*/  LEA R14, R32, R14, 0x4 ;  /* 0x0000000e200e7211 */ /* 0x000fc600078e20ff */
[----:B------:R-:W-:Y:S01]  /*0520*/  IMAD R12, R19, 0x10, R12 ;  /* 0x00000010130c7824 */ /* 0x000fe200078e020c */
[----:B------:R-:W-:-:S04]  /*0530*/  LEA R34, R14, UR4, 0x1 ;  /* 0x000000040e227c11 */ /* 0x000fc8000f8e08ff */
[----:B------:R-:W-:Y:S02]  /*0540*/  LEA R32, R12, UR5, 0x1 ;  /* 0x000000050c207c11 */ /* 0x000fe4000f8e08ff */
[----:B------:R-:W-:Y:S02]  /*0550*/  @P2 PRMT R15, RZ, 0x7610, R15 ;  /* 0x00007610ff0f2816 */ /* 0x000fe4000000000f */
[----:B------:R-:W-:-:S03]  /*0560*/  @P1 PRMT R35, RZ, 0x7610, R35 ;  /* 0x00007610ff231816 */ /* 0x000fc60000000023 */
[----:B---3--:R-:W-:Y:S04]  /*0570*/  STS.U16 [R2], R15 ;  /* 0x0000000f02007388 */ /* 0x008fe80000000400 */
[----:B----4-:R-:W-:Y:S04]  /*0580*/  STS.U16 [R2+0x200], R35 ;  /* 0x0002002302007388 */ /* 0x010fe80000000400 */
[----:B--2---:R-:W-:Y:S01]  /*0590*/  STS [R3+0x400], R16 ;  /* 0x0004001003007388 */ /* 0x004fe20000000800 */
[----:B------:R-:W-:Y:S06]  /*05a0*/  BAR.SYNC.DEFER_BLOCKING 0x0 ;  /* 0x0000000000007b1d */ /* 0x000fec0000010000 */
[----:B------:R-:W-:Y:S04]  /*05b0*/  LDSM.16.M88.4 R12, [R34] ;  /* 0x00000000220c783b */ /* 0x000fe80000000200 */
[----:B------:R-:W0:Y:S02]  /*05c0*/  LDSM.16.M88.4 R16, [R32] ;  /* 0x000000002010783b */ /* 0x000e240000000200 */
[C---:B0-----:R-:W-:Y:S08]  /*05d0*/  HMMA.16816.F32 R4, R12.reuse, R16, R4 ;  /* 0x000000100c04723c */ /* 0x041ff00000001804 */
[----:B------:R-:W-:Y:S01]  /*05e0*/  HMMA.16816.F32 R8, R12, R18, R8 ;  /* 0x000000120c08723c */ /* 0x000fe20000001808 */
[----:B------:R-:W-:Y:S01]  /*05f0*/  VIADD R15, R33, 0xfffffff0 ;  /* 0xfffffff0210f7836 */ /* 0x000fe20000000000 */
[----:B------:R-:W-:Y:S01]  /*0600*/  VIADDMNMX.U32 R13, R24, 0xfffffff0, R23, !PT ;  /* 0xfffffff0180d7846 */ /* 0x000fe20007800017 */
[----:B------:R-:W-:Y:S03]  /*0610*/  BAR.SYNC.DEFER_BLOCKING 0x0 ;  /* 0x0000000000007b1d */ /* 0x000fe60000010000 */
[----:B------:R-:W-:-:S02]  /*0620*/  ISETP.GE.U32.AND P1, PT, R15, R0, PT ;  /* 0x000000000f00720c */ /* 0x000fc40003f26070 */
[-C--:B------:R-:W-:Y:S02]  /*0630*/  ISETP.GE.U32.AND P2, PT, R13, R0.reuse, PT ;  /* 0x000000000d00720c */ /* 0x080fe40003f46070 */
[----:B------:R-:W-:-:S11]  /*0640*/  ISETP.LT.AND P1, PT, R21, R0, !P1 ;  /* 0x000000001500720c */ /* 0x000fd60004f21270 */
[----:B------:R-:W0:Y:S08]  /*0650*/  @!P2 LDC.64 R14, c[0x0][0x380] ;  /* 0x0000e000ff0eab82 */ /* 0x000e300000000a00 */
[----:B------:R-:W1:Y:S01]  /*0660*/  @P1 LDC.64 R12, c[0x0][0x388] ;  /* 0x0000e200ff0c1b82 */ /* 0x000e620000000a00 */
[----:B------:R-:W-:Y:S01]  /*0670*/  @!P2 VIADD R17, R22, 0x10 ;  /* 0x000000101611a836 */ /* 0x000fe20000000000 */
[----:B------:R-:W-:-:S02]  /*0680*/  @P2 PRMT R35, RZ, 0x7610, R35 ;  /* 0x00007610ff232816 */ /* 0x000fc40000000023 */
[----:B------:R-:W-:-:S06]  /*0690*/  MOV R18, RZ ;  /* 0x000000ff00127202 */ /* 0x000fcc0000000f00 */
[----:B------:R-:W2:Y:S01]  /*06a0*/  @P0 LDG.E R18, desc[UR6][R36.64] ;  /* 0x0000000624120981 */ /* 0x000ea2000c1e1900 */
[----:B0-----:R-:W-:Y:S01]  /*06b0*/  @!P2 IMAD.WIDE.U32 R16, R17, 0x2, R14 ;  /* 0x000000021110a825 */ /* 0x001fe200078e000e */
[----:B------:R-:W-:-:S04]  /*06c0*/  @!P1 PRMT R15, RZ, 0x7610, R15 ;  /* 0x00007610ff0f9816 */ /* 0x000fc8000000000f */
[----:B------:R-:W3:Y:S01]  /*06d0*/  @!P2 LDG.E.U16 R35, desc[UR6][R16.64] ;  /* 0x000000061023a981 */ /* 0x000ee2000c1e1500 */
[----:B-1----:R-:W-:-:S05]  /*06e0*/  @P1 IMAD.WIDE.U32 R12, R27, 0x2, R12 ;  /* 0x000000021b0c1825 */ /* 0x002fca00078e000c */
[----:B------:R-:W4:Y:S01]  /*06f0*/  @P1 LDG.E.U16 R15, desc[UR6][R12.64] ;  /* 0x000000060c0f1981 */ /* 0x000f22000c1e1500 */
[----:B------:R-:W-:-:S04]  /*0700*/  ISETP.GE.U32.AND P1, PT, R33, R0, PT ;  /* 0x000000002100720c */ /* 0x000fc80003f26070 */
[----:B------:R-:W-:Y:S01]  /*0710*/  ISETP.LT.AND P1, PT, R21, R0, !P1 ;  /* 0x000000001500720c */ /* 0x000fe20004f21270 */
[----:B---3--:R-:W-:Y:S04]  /*0720*/  STS.U16 [R2], R35 ;  /* 0x0000002302007388 */ /* 0x008fe80000000400 */
[----:B----4-:R-:W-:Y:S04]  /*0730*/  STS.U16 [R2+0x200], R15 ;  /* 0x0002000f02007388 */ /* 0x010fe80000000400 */
[----:B--2---:R-:W-:Y:S01]  /*0740*/  STS [R3+0x400], R18 ;  /* 0x0004001203007388 */ /* 0x004fe20000000800 */
[----:B------:R-:W-:Y:S06]  /*0750*/  BAR.SYNC.DEFER_BLOCKING 0x0 ;  /* 0x0000000000007b1d */ /* 0x000fec0000010000 */
[----:B------:R-:W-:Y:S04]  /*0760*/  LDSM.16.M88.4 R12, [R34] ;  /* 0x00000000220c783b */ /* 0x000fe80000000200 */
[----:B------:R-:W0:Y:S02]  /*0770*/  LDSM.16.M88.4 R16, [R32] ;  /* 0x000000002010783b */ /* 0x000e240000000200 */
[----:B0-----:R-:W-:Y:S01]  /*0780*/  HMMA.16816.F32 R4, R12, R16, R4 ;  /* 0x000000100c04723c */ /* 0x001fe20000001804 */
[----:B------:R-:W-:Y:S01]  /*0790*/  VIMNMX.U32 R17, PT, PT, R23, R24, !PT ;  /* 0x0000001817117248 */ /* 0x000fe20007fe0000 */
[----:B------:R-:W-:Y:S03]  /*07a0*/  BAR.SYNC.DEFER_BLOCKING 0x0 ;  /* 0x0000000000007b1d */ /* 0x000fe60000010000 */
[----:B------:R-:W-:-:S03]  /*07b0*/  ISETP.GE.U32.AND P2, PT, R17, R0, PT ;  /* 0x000000001100720c */ /* 0x000fc60003f46070 */
[----:B------:R-:W-:Y:S02]  /*07c0*/  HMMA.16816.F32 R8, R12, R18, R8 ;  /* 0x000000120c08723c */ /* 0x000fe40000001808 */
[----:B------:R-:W0:Y:S08]  /*07d0*/  @P1 LDC.64 R12, c[0x0][0x388] ;  /* 0x0000e200ff0c1b82 */ /* 0x000e300000000a00 */
[----:B------:R-:W1:Y:S01]  /*07e0*/  @!P2 LDC.64 R14, c[0x0][0x380] ;  /* 0x0000e000ff0eab82 */ /* 0x000e620000000a00 */
[----:B------:R-:W-:Y:S01]  /*07f0*/  @!P2 VIADD R17, R22, 0x20 ;  /* 0x000000201611a836 */ /* 0x000fe20000000000 */
[----:B------:R-:W-:Y:S01]  /*0800*/  @P2 PRMT R35, RZ, 0x7610, R35 ;  /* 0x00007610ff232816 */ /* 0x000fe20000000023 */
[----:B0-----:R-:W-:-:S04]  /*0810*/  @P1 IMAD.WIDE.U32 R12, R29, 0x2, R12 ;  /* 0x000000021d0c1825 */ /* 0x001fc800078e000c */
[----:B-1----:R-:W-:Y:S01]  /*0820*/  @!P2 IMAD.WIDE.U32 R16, R17, 0x2, R14 ;  /* 0x000000021110a825 */ /* 0x002fe200078e000e */
[----:B------:R-:W-:-:S03]  /*0830*/  @!P1 PRMT R15, RZ, 0x7610, R15 ;  /* 0x00007610ff0f9816 */ /* 0x000fc6000000000f */
[----:B------:R-:W-:Y:S01]  /*0840*/  IMAD.MOV.U32 R14, RZ, RZ, RZ ;  /* 0x000000ffff0e7224 */ /* 0x000fe200078e00ff */
[----:B------:R-:W2:Y:S04]  /*0850*/  @!P2 LDG.E.U16 R35, desc[UR6][R16.64] ;  /* 0x000000061023a981 */ /* 0x000ea8000c1e1500 */
[----:B------:R-:W3:Y:S04]  /*0860*/  @P1 LDG.E.U16 R15, desc[UR6][R12.64] ;  /* 0x000000060c0f1981 */ /* 0x000ee8000c1e1500 */
[----:B------:R-:W4:Y:S04]  /*0870*/  @P0 LDG.E R14, desc[UR6][R36.64] ;  /* 0x00000006240e0981 */ /* 0x000f28000c1e1900 */
[----:B--2---:R-:W-:Y:S04]  /*0880*/  STS.U16 [R2], R35 ;  /* 0x0000002302007388 */ /* 0x004fe80000000400 */
[----:B---3--:R-:W-:Y:S04]  /*0890*/  STS.U16 [R2+0x200], R15 ;  /* 0x0002000f02007388 */ /* 0x008fe80000000400 */
[----:B----4-:R-:W-:Y:S01]  /*08a0*/  STS [R3+0x400], R14 ;  /* 0x0004000e03007388 */ /* 0x010fe20000000800 */
[----:B------:R-:W-:Y:S06]  /*08b0*/  BAR.SYNC.DEFER_BLOCKING 0x0 ;  /* 0x0000000000007b1d */ /* 0x000fec0000010000 */
[----:B------:R-:W-:Y:S04]  /*08c0*/  LDSM.16.M88.4 R12, [R34] ;  /* 0x00000000220c783b */ /* 0x000fe80000000200 */
[----:B------:R-:W0:Y:S02]  /*08d0*/  LDSM.16.M88.4 R16, [R32] ;  /* 0x000000002010783b */ /* 0x000e240000000200 */
[----:B0-----:R-:W-:Y:S01]  /*08e0*/  HMMA.16816.F32 R4, R12, R16, R4 ;  /* 0x000000100c04723c */ /* 0x001fe20000001804 */
[----:B------:R-:W-:-:S07]  /*08f0*/  VIADDMNMX.U32 R17, R24, 0x10, R23, !PT ;  /* 0x0000001018117846 */ /* 0x000fce0007800017 */
[----:B------:R-:W-:Y:S01]  /*0900*/  HMMA.16816.F32 R8, R12, R18, R8 ;  /* 0x000000120c08723c */ /* 0x000fe20000001808 */
[----:B------:R-:W-:Y:S01]  /*0910*/  VIADD R13, R33, 0x10 ;  /* 0x00000010210d7836 */ /* 0x000fe20000000000 */
[----:B------:R-:W-:-:S04]  /*0920*/  ISETP.GE.U32.AND P2, PT, R17, R0, PT ;  /* 0x000000001100720c */ /* 0x000fc80003f46070 */
[----:B------:R-:W-:-:S04]  /*0930*/  ISETP.GE.U32.AND P1, PT, R13, R0, PT ;  /* 0x000000000d00720c */ /* 0x000fc80003f26070 */
[----:B------:R-:W-:-:S05]  /*0940*/  ISETP.LT.AND P1, PT, R21, R0, !P1 ;  /* 0x000000001500720c */ /* 0x000fca0004f21270 */
[----:B------:R-:W0:Y:S08]  /*0950*/  @!P2 LDC.64 R14, c[0x0][0x380] ;  /* 0x0000e000ff0eab82 */ /* 0x000e300000000a00 */
[----:B------:R-:W1:Y:S01]  /*0960*/  @P1 LDC.64 R12, c[0x0][0x388] ;  /* 0x0000e200ff0c1b82 */ /* 0x000e620000000a00 */
[----:B------:R-:W-:Y:S01]  /*0970*/  @!P2 VIADD R17, R22, 0x30 ;  /* 0x000000301611a836 */ /* 0x000fe20000000000 */
[----:B------:R-:W-:-:S03]  /*0980*/  @P2 PRMT R35, RZ, 0x7610, R35 ;  /* 0x00007610ff232816 */ /* 0x000fc60000000023 */
[----:B0-----:R-:W-:-:S03]  /*0990*/  @!P2 IMAD.WIDE.U32 R16, R17, 0x2, R14 ;  /* 0x000000021110a825 */ /* 0x001fc600078e000e */
[----:B------:R-:W-:Y:S01]  /*09a0*/  BAR.SYNC.DEFER_BLOCKING 0x0 ;  /* 0x0000000000007b1d */ /* 0x000fe20000010000 */
[----:B------:R-:W-:Y:S02]  /*09b0*/  @!P1 PRMT R15, RZ, 0x7610, R15 ;  /* 0x00007610ff0f9816 */ /* 0x000fe4000000000f */
[----:B------:R-:W-:Y:S01]  /*09c0*/  MOV R14, RZ ;  /* 0x000000ff000e7202 */ /* 0x000fe20000000f00 */
[----:B-1----:R-:W-:Y:S02]  /*09d0*/  @P1 IMAD.WIDE.U32 R12, R31, 0x2, R12 ;  /* 0x000000021f0c1825 */ /* 0x002fe400078e000c */
[----:B------:R-:W2:Y:S04]  /*09e0*/  @!P2 LDG.E.U16 R35, desc[UR6][R16.64] ;  /* 0x000000061023a981 */ /* 0x000ea8000c1e1500 */
[----:B------:R-:W3:Y:S04]  /*09f0*/  @P1 LDG.E.U16 R15, desc[UR6][R12.64] ;  /* 0x000000060c0f1981 */ /* 0x000ee8000c1e1500 */
[----:B------:R-:W4:Y:S01]  /*0a00*/  @P0 LDG.E R14, desc[UR6][R36.64] ;  /* 0x00000006240e0981 */ /* 0x000f22000c1e1900 */
[----:B------:R-:W-:-:S05]  /*0a10*/  VIADD R26, R26, 0x4 ;  /* 0x000000041a1a7836 */ /* 0x000fca0000000000 */
[----:B------:R-:W-:Y:S01]  /*0a20*/  ISETP.NE.AND P1, PT, R26, RZ, PT ;  /* 0x000000ff1a00720c */ /* 0x000fe20003f25270 */
[----:B------:R-:W-:Y:S01]  /*0a30*/  VIADD R24, R24, 0x40 ;  /* 0x0000004018187836 */ /* 0x000fe20000000000 */
[----:B------:R-:W-:Y:S01]  /*0a40*/  LEA R25, R0, R25, 0x6 ;  /* 0x0000001900197211 */ /* 0x000fe200078e30ff */
[----:B------:R-:W-:Y:S02]  /*0a50*/  VIADD R33, R33, 0x40 ;  /* 0x0000004021217836 */ /* 0x000fe40000000000 */
[----:B------:R-:W-:Y:S02]  /*0a60*/  VIADD R22, R22, 0x40 ;  /* 0x0000004016167836 */ /* 0x000fe40000000000 */
[C---:B------:R-:W-:Y:S02]  /*0a70*/  IMAD R27, R0.reuse, 0x40, R27 ;  /* 0x00000040001b7824 */ /* 0x040fe400078e021b */
[C---:B------:R-:W-:Y:S02]  /*0a80*/  IMAD R29, R0.reuse, 0x40, R29 ;  /* 0x00000040001d7824 */ /* 0x040fe400078e021d */
[----:B------:R-:W-:Y:S01]  /*0a90*/  IMAD R31, R0, 0x40, R31 ;  /* 0x00000040001f7824 */ /* 0x000fe200078e021f */
[----:B--2---:R-:W-:Y:S04]  /*0aa0*/  STS.U16 [R2], R35 ;  /* 0x0000002302007388 */ /* 0x004fe80000000400 */
[----:B---3--:R-:W-:Y:S04]  /*0ab0*/  STS.U16 [R2+0x200], R15 ;  /* 0x0002000f02007388 */ /* 0x008fe80000000400 */
[----:B----4-:R-:W-:Y:S01]  /*0ac0*/  STS [R3+0x400], R14 ;  /* 0x0004000e03007388 */ /* 0x010fe20000000800 */
[----:B------:R-:W-:Y:S06]  /*0ad0*/  BAR.SYNC.DEFER_BLOCKING 0x0 ;  /* 0x0000000000007b1d */ /* 0x000fec0000010000 */
[----:B------:R-:W-:Y:S04]  /*0ae0*/  LDSM.16.M88.4 R12, [R34] ;  /* 0x00000000220c783b */ /* 0x000fe80000000200 */
[----:B------:R-:W0:Y:S02]  /*0af0*/  LDSM.16.M88.4 R16, [R32] ;  /* 0x000000002010783b */ /* 0x000e240000000200 */
[C---:B0-----:R-:W-:Y:S08]  /*0b00*/  HMMA.16816.F32 R4, R12.reuse, R16, R4 ;  /* 0x000000100c04723c */ /* 0x041ff00000001804 */
[----:B------:R-:W-:Y:S01]  /*0b10*/  HMMA.16816.F32 R8, R12, R18, R8 ;  /* 0x000000120c08723c */ /* 0x000fe20000001808 */
[----:B------:R-:W-:Y:S06]  /*0b20*/  BAR.SYNC.DEFER_BLOCKING 0x0 ;  /* 0x0000000000007b1d */ /* 0x000fec0000010000 */
[----:B------:R-:W-:-:S13]  /*0b30*/  @P1 BRA `(.L_x_2) ;  /* 0xfffffff800041947 */ /* 0x000fda000383ffff */
[----:B------:R-:W-:-:S07]  /*0b40*/  IMAD.MOV.U32 R24, RZ, RZ, R28 ;  /* 0x000000ffff187224 */ /* 0x000fce00078e001c */
.L_x_1:
[----:B------:R-:W-:-:S13]  /*0b50*/  ISETP.NE.AND P1, PT, R30, RZ, PT ;  /* 0x000000ff1e00720c */ /* 0x000fda0003f25270 */
[----:B------:R-:W-:Y:S05]  /*0b60*/  @!P1 BRA `(.L_x_0) ;  /* 0x0000000000dc9947 */ /* 0x000fea0003800000 */
[----:B------:R-:W0:Y:S01]  /*0b70*/  S2R R12, SR_LANEID ;  /* 0x00000000000c7919 */ /* 0x000e220000000000 */
[----:B------:R-:W1:Y:S01]  /*0b80*/  LDC R26, c[0x0][0x3a0] ;  /* 0x0000e800ff1a7b82 */ /* 0x000e620000000800 */
[----:B------:R-:W-:Y:S01]  /*0b90*/  UIADD3 UR5, UPT, UPT, UR4, 0x200, URZ ;  /* 0x0000020004057890 */ /* 0x000fe2000fffe0ff */
[----:B------:R-:W-:Y:S01]  /*0ba0*/  IMAD.MOV R30, RZ, RZ, -R30 ;  /* 0x000000ffff1e7224 */ /* 0x000fe200078e0a1e */
[----:B------:R-:W2:Y:S01]  /*0bb0*/  S2R R25, SR_TID.Y ;  /* 0x0000000000197919 */ /* 0x000ea20000002200 */
[----:B------:R-:W3:Y:S01]  /*0bc0*/  S2R R27, SR_TID.X ;  /* 0x00000000001b7919 */ /* 0x000ee20000002100 */
[--C-:B0-----:R-:W-:Y:S02]  /*0bd0*/  SHF.R.U32.HI R13, RZ, 0x3, R12.reuse ;  /* 0x00000003ff0d7819 */ /* 0x101fe4000001160c */
[----:B------:R-:W-:Y:S02]  /*0be0*/  LOP3.LUT R14, R12, 0x7, RZ, 0xc0, !PT ;  /* 0x000000070c0e7812 */ /* 0x000fe400078ec0ff */
[----:B------:R-:W-:Y:S01]  /*0bf0*/  SHF.R.U32.HI R15, RZ, 0x4, R12 ;  /* 0x00000004ff0f7819 */ /* 0x000fe2000001160c */
[C---:B------:R-:W-:Y:S01]  /*0c00*/  IMAD.SHL.U32 R17, R13.reuse, 0x8, RZ ;  /* 0x000000080d117824 */ /* 0x040fe200078e00ff */
[----:B--2---:R-:W-:Y:S01]  /*0c10*/  LEA R25, R24, R25, 0x4 ;  /* 0x0000001918197211 */ /* 0x004fe200078e20ff */
[----:B------:R-:W-:-:S02]  /*0c20*/  IMAD.SHL.U32 R13, R13, 0x8, RZ ;  /* 0x000000080d0d7824 */ /* 0x000fc400078e00ff */
[--C-:B---3--:R-:W-:Y:S01]  /*0c30*/  IMAD R24, R24, 0x10, R27.reuse ;  /* 0x0000001018187824 */ /* 0x108fe200078e021b */
[--C-:B------:R-:W-:Y:S01]  /*0c40*/  LOP3.LUT R12, R17, 0x8, R14.reuse, 0xe2, !PT ;  /* 0x00000008110c7812 */ /* 0x100fe200078ee20e */
[C---:B------:R-:W-:Y:S01]  /*0c50*/  IMAD R14, R15.reuse, 0x8, R14 ;  /* 0x000000080f0e7824 */ /* 0x040fe200078e020e */
[----:B------:R-:W-:Y:S01]  /*0c60*/  SHF.L.U32 R15, R15, 0x3, RZ ;  /* 0x000000030f0f7819 */ /* 0x000fe200000006ff */
[-C--:B------:R-:W-:Y:S01]  /*0c70*/  IMAD R27, R25, R0.reuse, R27 ;  /* 0x00000000191b7224 */ /* 0x080fe200078e021b */
[----:B------:R-:W-:Y:S01]  /*0c80*/  LOP3.LUT R13, R13, 0x8, RZ, 0xe2, !PT ;  /* 0x000000080d0d7812 */ /* 0x000fe200078ee2ff */
[----:B------:R-:W-:Y:S02]  /*0c90*/  IMAD R22, R23, R0, R24 ;  /* 0x0000000017167224 */ /* 0x000fe400078e0218 */
[----:B------:R-:W-:Y:S02]  /*0ca0*/  IMAD R12, R12, 0x10, R15 ;  /* 0x000000100c0c7824 */ /* 0x000fe400078e020f */
[----:B------:R-:W-:-:S02]  /*0cb0*/  IMAD R13, R14, 0x10, R13 ;  /* 0x000000100e0d7824 */ /* 0x000fc400078e020d */
[----:B------:R-:W-:Y:S01]  /*0cc0*/  IMAD R27, R20, 0x10, R27 ;  /* 0x00000010141b7824 */ /* 0x000fe200078e021b */
[----:B------:R-:W-:Y:S02]  /*0cd0*/  LEA R20, R12, UR4, 0x1 ;  /* 0x000000040c147c11 */ /* 0x000fe4000f8e08ff */
[----:B-1----:R-:W-:-:S07]  /*0ce0*/  LEA R31, R13, UR5, 0x1 ;  /* 0x000000050d1f7c11 */ /* 0x002fce000f8e08ff */
.L_x_3:
[----:B------:R-:W-:Y:S02]  /*0cf0*/  MOV R0, R26 ;  /* 0x0000001a00007202 */ /* 0x000fe40000000f00 */
[----:B------:R-:W-:Y:S02]  /*0d00*/  VIMNMX.U32 R13, PT, PT, R23, R24, !PT ;  /* 0x00000018170d7248 */ /* 0x000fe40007fe0000 */
[-C--:B------:R-:W-:Y:S02]  /*0d10*/  ISETP.GE.U32.AND P1, PT, R25, R0.reuse, PT ;  /* 0x000000001900720c */ /* 0x080fe40003f26070 */
[-C--:B------:R-:W-:Y:S02]  /*0d20*/  ISETP.GE.U32.AND P2, PT, R13, R0.reuse, PT ;  /* 0x000000000d00720c */ /* 0x080fe40003f46070 */
[----:B------:R-:W-:-:S11]  /*0d30*/  ISETP.LT.AND P1, PT, R21, R0, !P1 ;  /* 0x000000001500720c */ /* 0x000fd60004f21270 */
[----:B------:R-:W0:Y:S01]  /*0d40*/  @!P2 LDC.64 R14, c[0x0][0x380] ;  /* 0x0000e000ff0eab82 */ /* 0x000e220000000a00 */
[----:B------:R-:W-:Y:S02]  /*0d50*/  @P2 PRMT R35, RZ, 0x7610, R35 ;  /* 0x00007610ff232816 */ /* 0x000fe40000000023 */
[----:B------:R-:W-:-:S05]  /*0d60*/  @!P1 PRMT R34, RZ, 0x7610, R34 ;  /* 0x00007610ff229816 */ /* 0x000fca0000000022 */
[----:B------:R-:W1:Y:S01]  /*0d70*/  @P1 LDC.64 R12, c[0x0][0x388] ;  /* 0x0000e200ff0c1b82 */ /* 0x000e620000000a00 */
[----:B0-----:R-:W-:-:S05]  /*0d80*/  @!P2 IMAD.WIDE.U32 R28, R22, 0x2, R14 ;  /* 0x00000002161ca825 */ /* 0x001fca00078e000e */
[----:B------:R-:W2:Y:S01]  /*0d90*/  @!P2 LDG.E.U16 R35, desc[UR6][R28.64] ;  /* 0x000000061c23a981 */ /* 0x000ea2000c1e1500 */
[----:B-1----:R-:W-:-:S04]  /*0da0*/  @P1 IMAD.WIDE.U32 R32, R27, 0x2, R12 ;  /* 0x000000021b201825 */ /* 0x002fc800078e000c */
[----:B------:R-:W-:Y:S01]  /*0db0*/  IMAD.MOV.U32 R12, RZ, RZ, RZ ;  /* 0x000000ffff0c7224 */ /* 0x000fe200078e00ff */
[----:B------:R-:W3:Y:S05]  /*0dc0*/  @P1 LDG.E.U16 R34, desc[UR6][R32.64] ;  /* 0x0000000620221981 */ /* 0x000eea000c1e1500 */
[----:B------:R-:W4:Y:S01]  /*0dd0*/  @P0 LDG.E R12, desc[UR6][R36.64] ;  /* 0x00000006240c0981 */ /* 0x000f22000c1e1900 */
[----:B------:R-:W-:-:S05]  /*0de0*/  VIADD R30, R30, 0x1 ;  /* 0x000000011e1e7836 */ /* 0x000fca0000000000 */
[----:B------:R-:W-:Y:S01]  /*0df0*/  ISETP.NE.AND P1, PT, R30, RZ, PT ;  /* 0x000000ff1e00720c */ /* 0x000fe20003f25270 */
[----:B------:R-:W-:Y:S01]  /*0e00*/  VIADD R24, R24, 0x10 ;  /* 0x0000001018187836 */ /* 0x000fe20000000000 */
[----:B------:R-:W-:Y:S01]  /*0e10*/  IADD3 R22, PT, PT, R22, 0x10, RZ ;  /* 0x0000001016167810 */ /* 0x000fe20007ffe0ff */
[----:B------:R-:W-:Y:S02]  /*0e20*/  VIADD R25, R25, 0x10 ;  /* 0x0000001019197836 */ /* 0x000fe40000000000 */
        /* <DEDUP_REMOVED lines=11> */
.L_x_0:
[----:B------:R-:W-:-:S04]  /*0ee0*/  VIMNMX R3, PT, PT, R23, R21, !PT ;  /* 0x0000001517037248 */ /* 0x000fc80007fe0100 */
[----:B------:R-:W-:-:S13]  /*0ef0*/  ISETP.GE.AND P0, PT, R3, R0, PT ;  /* 0x000000000300720c */ /* 0x000fda0003f06270 */
[----:B------:R-:W-:Y:S05]  /*0f00*/  @P0 EXIT ;  /* 0x000000000000094d */ /* 0x000fea0003800000 */
[----:B------:R-:W0:Y:S01]  /*0f10*/  S2R R3, SR_LANEID ;  /* 0x0000000000037919 */ /* 0x000e220000000000 */
[----:B------:R-:W1:Y:S01]  /*0f20*/  S2UR UR5, SR_CgaCtaId ;  /* 0x00000000000579c3 */ /* 0x000e620000008800 */
[----:B------:R-:W-:Y:S01]  /*0f30*/  UMOV UR4, 0x400 ;  /* 0x0000040000047882 */ /* 0x000fe20000000000 */
[----:B------:R-:W-:Y:S01]  /*0f40*/  IMAD R21, R23, R0, R21 ;  /* 0x0000000017157224 */ /* 0x000fe200078e0215 */
[----:B------:R-:W2:Y:S01]  /*0f50*/  S2R R19, SR_TID.X ;  /* 0x0000000000137919 */ /* 0x000ea20000002100 */
[----:B------:R-:W2:Y:S01]  /*0f60*/  S2R R20, SR_TID.Y ;  /* 0x0000000000147919 */ /* 0x000ea20000002200 */
[----:B-1----:R-:W-:-:S04]  /*0f70*/  ULEA UR4, UR5, UR4, 0x18 ;  /* 0x0000000405047291 */ /* 0x002fc8000f8ec0ff */
[----:B------:R-:W-:Y:S01]  /*0f80*/  UIADD3 UR5, UPT, UPT, UR4, 0x400, URZ ;  /* 0x0000040004057890 */ /* 0x000fe2000fffe0ff */
[----:B0-----:R-:W-:Y:S02]  /*0f90*/  SHF.R.U32.HI R2, RZ, 0x2, R3 ;  /* 0x00000002ff027819 */ /* 0x001fe40000011603 */
[----:B------:R-:W-:-:S05]  /*0fa0*/  LOP3.LUT R3, R3, 0x3, RZ, 0xc0, !PT ;  /* 0x0000000303037812 */ /* 0x000fca00078ec0ff */
[----:B------:R-:W-:Y:S02]  /*0fb0*/  IMAD R2, R2, 0x8, R3 ;  /* 0x0000000802027824 */ /* 0x000fe400078e0203 */
[----:B--2---:R-:W-:-:S03]  /*0fc0*/  IMAD R19, R20, 0x10, R19 ;  /* 0x0000001014137824 */ /* 0x004fc600078e0213 */
[----:B------:R-:W-:-:S05]  /*0fd0*/  LEA R18, R2, UR5, 0x3 ;  /* 0x0000000502127c11 */ /* 0x000fca000f8e18ff */
[----:B------:R-:W0:Y:S04]  /*0fe0*/  LDS.64 R12, [R18+0x200] ;  /* 0x00020000120c7984 */ /* 0x000e280000000a00 */
[----:B------:R-:W1:Y:S04]  /*0ff0*/  LDS.64 R2, [R18] ;  /* 0x0000000012027984 */ /* 0x000e680000000a00 */
[----:B------:R-:W2:Y:S04]  /*1000*/  LDS.64 R14, [R18+0x20] ;  /* 0x00002000120e7984 */ /* 0x000ea80000000a00 */
[----:B------:R-:W3:Y:S01]  /*1010*/  LDS.64 R16, [R18+0x220] ;  /* 0x0002200012107984 */ /* 0x000ee20000000a00 */
[----:B0-----:R-:W-:Y:S01]  /*1020*/  FADD R13, R13, R7 ;  /* 0x000000070d0d7221 */ /* 0x001fe20000000000 */
[----:B------:R-:W-:Y:S01]  /*1030*/  FADD R12, R12, R6 ;  /* 0x000000060c0c7221 */ /* 0x000fe20000000000 */
[----:B------:R-:W-:Y:S01]  /*1040*/  LEA R7, R19, UR4, 0x2 ;  /* 0x0000000413077c11 */ /* 0x000fe2000f8e10ff */
[----:B-1----:R-:W-:Y:S01]  /*1050*/  FADD R4, R2, R4 ;  /* 0x0000000402047221 */ /* 0x002fe20000000000 */
[----:B------:R-:W-:-:S02]  /*1060*/  FADD R5, R3, R5 ;  /* 0x0000000503057221 */ /* 0x000fc40000000000 */
[----:B------:R-:W-:Y:S01]  /*1070*/  STS.64 [R18+0x200], R12 ;  /* 0x0002000c12007388 */ /* 0x000fe20000000a00 */
[----:B------:R-:W0:Y:S01]  /*1080*/  LDC.64 R2, c[0x0][0x398] ;  /* 0x0000e600ff027b82 */ /* 0x000e220000000a00 */
[----:B--2---:R-:W-:Y:S01]  /*1090*/  FADD R14, R14, R8 ;  /* 0x000000080e0e7221 */ /* 0x004fe20000000000 */
[----:B------:R-:W-:Y:S01]  /*10a0*/  FADD R15, R15, R9 ;  /* 0x000000090f0f7221 */ /* 0x000fe20000000000 */
[----:B------:R-:W-:Y:S01]  /*10b0*/  STS.64 [R18], R4 ;  /* 0x0000000412007388 */ /* 0x000fe20000000a00 */
[----:B---3--:R-:W-:Y:S01]  /*10c0*/  FADD R16, R16, R10 ;  /* 0x0000000a10107221 */ /* 0x008fe20000000000 */
[----:B------:R-:W-:Y:S02]  /*10d0*/  FADD R17, R17, R11 ;  /* 0x0000000b11117221 */ /* 0x000fe40000000000 */
[----:B------:R-:W-:Y:S04]  /*10e0*/  STS.64 [R18+0x20], R14 ;  /* 0x0000200e12007388 */ /* 0x000fe80000000a00 */
[----:B------:R-:W-:Y:S04]  /*10f0*/  STS.64 [R18+0x220], R16 ;  /* 0x0002201012007388 */ /* 0x000fe80000000a00 */
[----:B------:R-:W1:Y:S01]  /*1100*/  LDS R7, [R7+0x400] ;  /* 0x0004000007077984 */ /* 0x000e620000000800 */
[----:B0-----:R-:W-:-:S05]  /*1110*/  IMAD.WIDE R2, R21, 0x4, R2 ;  /* 0x0000000415027825 */ /* 0x001fca00078e0202 */
[----:B-1----:R-:W-:Y:S01]  /*1120*/  STG.E desc[UR6][R2.64], R7 ;  /* 0x0000000702007986 */ /* 0x002fe2000c101906 */
[----:B------:R-:W-:Y:S05]  /*1130*/  EXIT ;  /* 0x000000000000794d */ /* 0x000fea0003800000 */
.L_x_4:
[----:B------:R-:W-:-:S00]  /*1140*/  BRA `(.L_x_4) ;  /* 0xfffffffc00fc7947 */ /* 0x000fc0000383ffff */
[----:B------:R-:W-:-:S00]  /*1150*/  NOP ;  /* 0x0000000000007918 */ /* 0x000fc00000000000 */
        /* <DEDUP_REMOVED lines=10> */
.L_x_5:


//--------------------- .nv.shared._Z16matrixMulAddWMMAP6__halfS0_PfS1_i --------------------------
	.section	.nv.shared._Z16matrixMulAddWMMAP6__halfS0_PfS1_i,"aw",@nobits
	.sectionflags	@""
	.align	16
	.zero		1024


//--------------------- .nv.shared.reserved.0     --------------------------
	.section	.nv.shared.reserved.0,"aw",@nobits
	.weak		__nv_reservedSMEM_offset_0_alias
	.size		__nv_reservedSMEM_offset_0_alias, 0, 64
	.other		__nv_reservedSMEM_offset_0_alias,@"STO_CUDA_RESERVED_SHARED STV_DEFAULT"
__nv_reservedSMEM_offset_0_alias:
	.zero		0
	.zero		64


//--------------------- .nv.constant0._Z16matrixMulAddWMMAP6__halfS0_PfS1_i --------------------------
	.section	.nv.constant0._Z16matrixMulAddWMMAP6__halfS0_PfS1_i,"a",@progbits
	.sectionflags	@""
	.align	4
.nv.constant0._Z16matrixMulAddWMMAP6__halfS0_PfS1_i:
	.zero		932


//--------------------- SYMBOLS --------------------------

	.type		.nv.reservedSmem.offset0,@object
	.size		.nv.reservedSmem.offset0,0x4
	.type		.nv.reservedSmem.cap,@object
	.size		.nv.reservedSmem.cap,0x4
